//
// Generated by NVIDIA NVVM Compiler
//
// Compiler Build ID: CL-36424714
// Cuda compilation tools, release 13.0, V13.0.88
// Based on NVVM 20.0.0
//

.version 9.0
.target sm_100
.address_size 64

	// .globl	magma_dlange_special

.visible .entry magma_dlange_special(
	.param .u64 .ptr .align 1 magma_dlange_special_param_0,
	.param .u64 .ptr .align 1 magma_dlange_special_param_1,
	.param .u32 magma_dlange_special_param_2,
	.param .u32 magma_dlange_special_param_3,
	.param .u32 magma_dlange_special_param_4
)
{
	.reg .pred 	%p<2>;
	.reg .b32 	%r<12>;
	.reg .b64 	%rd<23>;
	.reg .b64 	%fd<45>;

	ld.param.u64 	%rd7, [magma_dlange_special_param_0];
	ld.param.u64 	%rd8, [magma_dlange_special_param_1];
	ld.param.u32 	%r3, [magma_dlange_special_param_3];
	ld.param.u32 	%r2, [magma_dlange_special_param_4];
	cvta.to.global.u64 	%rd9, %rd8;
	cvta.to.global.u64 	%rd10, %rd7;
	mov.u32 	%r4, %ctaid.x;
	shl.b32 	%r5, %r4, 6;
	mov.u32 	%r6, %tid.x;
	mov.u32 	%r7, %tid.y;
	shl.b32 	%r8, %r7, 4;
	add.s32 	%r9, %r8, %r6;
	add.s32 	%r10, %r5, %r9;
	mul.wide.s32 	%rd11, %r10, 8;
	add.s64 	%rd22, %rd10, %rd11;
	mul.lo.s32 	%r11, %r2, %r3;
	mul.wide.s32 	%rd12, %r11, 8;
	add.s64 	%rd2, %rd22, %rd12;
	ld.global.f64 	%fd44, [%rd22];
	mul.wide.s32 	%rd3, %r2, 8;
	add.s64 	%rd13, %rd22, %rd3;
	ld.global.f64 	%fd43, [%rd13];
	add.s64 	%rd14, %rd13, %rd3;
	ld.global.f64 	%fd42, [%rd14];
	add.s64 	%rd15, %rd14, %rd3;
	ld.global.f64 	%fd41, [%rd15];
	add.s64 	%rd4, %rd9, %rd11;
	shl.b32 	%r1, %r2, 2;
	mov.f64 	%fd37, 0d0000000000000000;
	mov.f64 	%fd38, %fd37;
	mov.f64 	%fd39, %fd37;
	mov.f64 	%fd40, %fd37;
$L__BB0_1:
	mul.wide.s32 	%rd16, %r1, 8;
	add.s64 	%rd22, %rd22, %rd16;
	abs.f64 	%fd22, %fd44;
	add.f64 	%fd40, %fd40, %fd22;
	ld.global.f64 	%fd44, [%rd22];
	abs.f64 	%fd23, %fd43;
	add.f64 	%fd39, %fd39, %fd23;
	add.s64 	%rd18, %rd22, %rd3;
	ld.global.f64 	%fd43, [%rd18];
	abs.f64 	%fd24, %fd42;
	add.f64 	%fd38, %fd38, %fd24;
	add.s64 	%rd19, %rd18, %rd3;
	ld.global.f64 	%fd42, [%rd19];
	abs.f64 	%fd25, %fd41;
	add.f64 	%fd37, %fd37, %fd25;
	add.s64 	%rd20, %rd19, %rd3;
	ld.global.f64 	%fd41, [%rd20];
	add.s64 	%rd21, %rd22, %rd16;
	setp.lt.u64 	%p1, %rd21, %rd2;
	@%p1 bra 	$L__BB0_1;
	abs.f64 	%fd26, %fd44;
	add.f64 	%fd27, %fd40, %fd26;
	abs.f64 	%fd28, %fd43;
	add.f64 	%fd29, %fd39, %fd28;
	abs.f64 	%fd30, %fd42;
	add.f64 	%fd31, %fd38, %fd30;
	abs.f64 	%fd32, %fd41;
	add.f64 	%fd33, %fd37, %fd32;
	add.f64 	%fd34, %fd27, %fd29;
	add.f64 	%fd35, %fd34, %fd31;
	add.f64 	%fd36, %fd35, %fd33;
	st.global.f64 	[%rd4], %fd36;
	ret;

}
	// .globl	magma_dlange_generic
.visible .entry magma_dlange_generic(
	.param .u64 .ptr .align 1 magma_dlange_generic_param_0,
	.param .u64 .ptr .align 1 magma_dlange_generic_param_1,
	.param .u32 magma_dlange_generic_param_2,
	.param .u32 magma_dlange_generic_param_3,
	.param .u32 magma_dlange_generic_param_4,
	.param .u32 magma_dlange_generic_param_5
)
{
	.reg .pred 	%p<8>;
	.reg .b32 	%r<24>;
	.reg .b64 	%rd<40>;
	.reg .b64 	%fd<86>;

	ld.param.u64 	%rd12, [magma_dlange_generic_param_0];
	ld.param.u64 	%rd13, [magma_dlange_generic_param_1];
	ld.param.u32 	%r4, [magma_dlange_generic_param_2];
	ld.param.u32 	%r1, [magma_dlange_generic_param_3];
	cvta.to.global.u64 	%rd14, %rd13;
	cvta.to.global.u64 	%rd15, %rd12;
	mov.u32 	%r5, %ctaid.x;
	shl.b32 	%r6, %r5, 6;
	mov.u32 	%r7, %tid.x;
	mov.u32 	%r8, %tid.y;
	shl.b32 	%r9, %r8, 4;
	add.s32 	%r10, %r9, %r7;
	add.s32 	%r11, %r10, %r6;
	setp.lt.s32 	%p1, %r11, %r4;
	add.s32 	%r12, %r4, -1;
	selp.b32 	%r13, %r11, %r12, %p1;
	mul.wide.s32 	%rd16, %r13, 8;
	add.s64 	%rd39, %rd15, %rd16;
	mul.wide.s32 	%rd17, %r11, 8;
	add.s64 	%rd2, %rd14, %rd17;
	setp.lt.s32 	%p2, %r1, 8;
	@%p2 bra 	$L__BB1_4;
	ld.param.u32 	%r17, [magma_dlange_generic_param_4];
	mul.lo.s32 	%r14, %r17, %r1;
	mul.wide.s32 	%rd22, %r14, 8;
	add.s64 	%rd3, %rd39, %rd22;
	ld.global.f64 	%fd78, [%rd39];
	mul.wide.s32 	%rd4, %r17, 8;
	add.s64 	%rd23, %rd39, %rd4;
	ld.global.f64 	%fd77, [%rd23];
	add.s64 	%rd24, %rd23, %rd4;
	ld.global.f64 	%fd76, [%rd24];
	add.s64 	%rd25, %rd24, %rd4;
	ld.global.f64 	%fd75, [%rd25];
	add.s64 	%rd38, %rd25, %rd4;
	mov.f64 	%fd71, 0d0000000000000000;
	ld.param.u32 	%r18, [magma_dlange_generic_param_4];
	shl.b32 	%r15, %r18, 2;
	mov.f64 	%fd72, %fd71;
	mov.f64 	%fd73, %fd71;
	mov.f64 	%fd74, %fd71;
$L__BB1_2:
	mul.wide.s32 	%rd26, %r15, 8;
	add.s64 	%rd39, %rd39, %rd26;
	abs.f64 	%fd48, %fd78;
	add.f64 	%fd74, %fd74, %fd48;
	ld.global.f64 	%fd78, [%rd38];
	abs.f64 	%fd49, %fd77;
	add.f64 	%fd73, %fd73, %fd49;
	mul.wide.s32 	%rd27, %r18, 8;
	add.s64 	%rd28, %rd38, %rd27;
	ld.global.f64 	%fd77, [%rd28];
	abs.f64 	%fd50, %fd76;
	add.f64 	%fd72, %fd72, %fd50;
	add.s64 	%rd29, %rd28, %rd4;
	ld.global.f64 	%fd76, [%rd29];
	abs.f64 	%fd51, %fd75;
	add.f64 	%fd71, %fd71, %fd51;
	add.s64 	%rd30, %rd29, %rd4;
	ld.global.f64 	%fd75, [%rd30];
	add.s64 	%rd31, %rd39, %rd26;
	add.s64 	%rd38, %rd30, %rd4;
	setp.lt.u64 	%p4, %rd31, %rd3;
	@%p4 bra 	$L__BB1_2;
	abs.f64 	%fd52, %fd78;
	add.f64 	%fd82, %fd74, %fd52;
	abs.f64 	%fd53, %fd77;
	add.f64 	%fd81, %fd73, %fd53;
	abs.f64 	%fd54, %fd76;
	add.f64 	%fd80, %fd72, %fd54;
	abs.f64 	%fd55, %fd75;
	add.f64 	%fd79, %fd71, %fd55;
	mov.u64 	%rd39, %rd38;
	bra.uni 	$L__BB1_6;
$L__BB1_4:
	setp.lt.s32 	%p3, %r1, 4;
	mov.f64 	%fd79, 0d0000000000000000;
	mov.f64 	%fd80, %fd79;
	mov.f64 	%fd81, %fd79;
	mov.f64 	%fd82, %fd79;
	@%p3 bra 	$L__BB1_6;
	ld.param.u32 	%r16, [magma_dlange_generic_param_4];
	ld.global.f64 	%fd43, [%rd39];
	abs.f64 	%fd82, %fd43;
	mul.wide.s32 	%rd18, %r16, 8;
	add.s64 	%rd19, %rd39, %rd18;
	ld.global.f64 	%fd44, [%rd19];
	abs.f64 	%fd81, %fd44;
	add.s64 	%rd20, %rd19, %rd18;
	ld.global.f64 	%fd45, [%rd20];
	abs.f64 	%fd80, %fd45;
	add.s64 	%rd21, %rd20, %rd18;
	ld.global.f64 	%fd46, [%rd21];
	abs.f64 	%fd79, %fd46;
	add.s64 	%rd39, %rd21, %rd18;
$L__BB1_6:
	ld.param.u32 	%r21, [magma_dlange_generic_param_5];
	setp.eq.s32 	%p5, %r21, 3;
	@%p5 bra 	$L__BB1_11;
	ld.param.u32 	%r22, [magma_dlange_generic_param_5];
	setp.eq.s32 	%p6, %r22, 2;
	@%p6 bra 	$L__BB1_10;
	ld.param.u32 	%r23, [magma_dlange_generic_param_5];
	setp.ne.s32 	%p7, %r23, 1;
	@%p7 bra 	$L__BB1_12;
	ld.global.f64 	%fd60, [%rd39];
	abs.f64 	%fd61, %fd60;
	add.f64 	%fd82, %fd82, %fd61;
	bra.uni 	$L__BB1_12;
$L__BB1_10:
	ld.param.u32 	%r19, [magma_dlange_generic_param_4];
	ld.global.f64 	%fd56, [%rd39];
	abs.f64 	%fd57, %fd56;
	add.f64 	%fd82, %fd82, %fd57;
	mul.wide.s32 	%rd32, %r19, 8;
	add.s64 	%rd33, %rd39, %rd32;
	ld.global.f64 	%fd58, [%rd33];
	abs.f64 	%fd59, %fd58;
	add.f64 	%fd81, %fd81, %fd59;
	bra.uni 	$L__BB1_12;
$L__BB1_11:
	ld.param.u32 	%r20, [magma_dlange_generic_param_4];
	ld.global.f64 	%fd62, [%rd39];
	abs.f64 	%fd63, %fd62;
	add.f64 	%fd82, %fd82, %fd63;
	mul.wide.s32 	%rd34, %r20, 8;
	add.s64 	%rd35, %rd39, %rd34;
	ld.global.f64 	%fd64, [%rd35];
	abs.f64 	%fd65, %fd64;
	add.f64 	%fd81, %fd81, %fd65;
	add.s64 	%rd36, %rd35, %rd34;
	ld.global.f64 	%fd66, [%rd36];
	abs.f64 	%fd67, %fd66;
	add.f64 	%fd80, %fd80, %fd67;
$L__BB1_12:
	add.f64 	%fd68, %fd81, %fd82;
	add.f64 	%fd69, %fd80, %fd68;
	add.f64 	%fd70, %fd79, %fd69;
	st.global.f64 	[%rd2], %fd70;
	ret;

}


// ===== COMPILED SASS (sm_100) =====

	.target	sm_100

	.elftype	@"ET_EXEC"


//--------------------- .note.nv.tkinfo           --------------------------
	.section	.note.nv.tkinfo,"",@"SHT_NOTE"
	.sectionflags	@"SHF_NOTE_NV_TKINFO"
	.tkinfo
        /*0018*/ 	.word	0x00000002
        /*0030*/ 	.string	""
        /*0030*/ 	.string	"ptxas"
        /*0030*/ 	.string	"Cuda compilation tools, release 13.0, V13.0.88"
        /*0030*/ 	.string	"Build cuda_13.0.r13.0/compiler.36424714_0"
        /*0030*/ 	.string	"-arch sm_100 -m 64 "



//--------------------- .note.nv.cuinfo           --------------------------
	.section	.note.nv.cuinfo,"",@"SHT_NOTE"
	.sectionflags	@"SHF_NOTE_NV_CUINFO"
        /*0018*/ 	.short	0x0002
        /*001a*/ 	.short	0x0064
        /*001c*/ 	.short	0x0082
	.zero		2


//--------------------- .nv.info                  --------------------------
	.section	.nv.info,"",@"SHT_CUDA_INFO"
	.align	4


	//----- nvinfo : EIATTR_REGCOUNT
	.align		4
        /*0000*/ 	.byte	0x04, 0x2f
        /*0002*/ 	.short	(.L_1 - .L_0)
	.align		4
.L_0:
        /*0004*/ 	.word	index@(magma_dlange_special)
        /*0008*/ 	.word	0x00000024


	//----- nvinfo : EIATTR_FRAME_SIZE
	.align		4
.L_1:
        /*000c*/ 	.byte	0x04, 0x11
        /*000e*/ 	.short	(.L_3 - .L_2)
	.align		4
.L_2:
        /*0010*/ 	.word	index@(magma_dlange_special)
        /*0014*/ 	.word	0x00000000


	//----- nvinfo : EIATTR_REGCOUNT
	.align		4
.L_3:
        /*0018*/ 	.byte	0x04, 0x2f
        /*001a*/ 	.short	(.L_5 - .L_4)
	.align		4
.L_4:
        /*001c*/ 	.word	index@(magma_dlange_generic)
        /*0020*/ 	.word	0x00000020


	//----- nvinfo : EIATTR_FRAME_SIZE
	.align		4
.L_5:
        /*0024*/ 	.byte	0x04, 0x11
        /*0026*/ 	.short	(.L_7 - .L_6)
	.align		4
.L_6:
        /*0028*/ 	.word	index@(magma_dlange_generic)
        /*002c*/ 	.word	0x00000000


	//----- nvinfo : EIATTR_MIN_STACK_SIZE
	.align		4
.L_7:
        /*0030*/ 	.byte	0x04, 0x12
        /*0032*/ 	.short	(.L_9 - .L_8)
	.align		4
.L_8:
        /*0034*/ 	.word	index@(magma_dlange_generic)
        /*0038*/ 	.word	0x00000000


	//----- nvinfo : EIATTR_MIN_STACK_SIZE
	.align		4
.L_9:
        /*003c*/ 	.byte	0x04, 0x12
        /*003e*/ 	.short	(.L_11 - .L_10)
	.align		4
.L_10:
        /*0040*/ 	.word	index@(magma_dlange_special)
        /*0044*/ 	.word	0x00000000
.L_11:


//--------------------- .nv.compat                --------------------------
	.section	.nv.compat,"",@"SHT_CUDA_COMPAT_INFO"
	.align	4
        /*0000*/ 	.byte	0x02, 0x09, 0x00, 0x00, 0x02, 0x02, 0x01, 0x00, 0x02, 0x05, 0x05, 0x00, 0x03, 0x07, 0x01, 0x01
        /*0010*/ 	.byte	0x02, 0x03, 0x00, 0x00, 0x02, 0x06, 0x01, 0x00, 0x04, 0x0b, 0x08, 0x00, 0x01, 0x00, 0x00, 0x00
        /*0020*/ 	.byte	0x00, 0x00, 0x00, 0x00


//--------------------- .nv.info.magma_dlange_generic --------------------------
	.section	.nv.info.magma_dlange_generic,"",@"SHT_CUDA_INFO"
	.sectionflags	@""
	.align	4


	//----- nvinfo : EIATTR_CUDA_API_VERSION
	.align		4
        /*0000*/ 	.byte	0x04, 0x37
        /*0002*/ 	.short	(.L_13 - .L_12)
.L_12:
        /*0004*/ 	.word	0x00000082


	//----- nvinfo : EIATTR_KPARAM_INFO
	.align		4
.L_13:
        /*0008*/ 	.byte	0x04, 0x17
        /*000a*/ 	.short	(.L_15 - .L_14)
.L_14:
        /*000c*/ 	.word	0x00000000
        /*0010*/ 	.short	0x0005
        /*0012*/ 	.short	0x001c
        /*0014*/ 	.byte	0x00, 0xf0, 0x11, 0x00


	//----- nvinfo : EIATTR_KPARAM_INFO
	.align		4
.L_15:
        /*0018*/ 	.byte	0x04, 0x17
        /*001a*/ 	.short	(.L_17 - .L_16)
.L_16:
        /*001c*/ 	.word	0x00000000
        /*0020*/ 	.short	0x0004
        /*0022*/ 	.short	0x0018
        /*0024*/ 	.byte	0x00, 0xf0, 0x11, 0x00


	//----- nvinfo : EIATTR_KPARAM_INFO
	.align		4
.L_17:
        /*0028*/ 	.byte	0x04, 0x17
        /*002a*/ 	.short	(.L_19 - .L_18)
.L_18:
        /*002c*/ 	.word	0x00000000
        /*0030*/ 	.short	0x0003
        /*0032*/ 	.short	0x0014
        /*0034*/ 	.byte	0x00, 0xf0, 0x11, 0x00


	//----- nvinfo : EIATTR_KPARAM_INFO
	.align		4
.L_19:
        /*0038*/ 	.byte	0x04, 0x17
        /*003a*/ 	.short	(.L_21 - .L_20)
.L_20:
        /*003c*/ 	.word	0x00000000
        /*0040*/ 	.short	0x0002
        /*0042*/ 	.short	0x0010
        /*0044*/ 	.byte	0x00, 0xf0, 0x11, 0x00


	//----- nvinfo : EIATTR_KPARAM_INFO
	.align		4
.L_21:
        /*0048*/ 	.byte	0x04, 0x17
        /*004a*/ 	.short	(.L_23 - .L_22)
.L_22:
        /*004c*/ 	.word	0x00000000
        /*0050*/ 	.short	0x0001
        /*0052*/ 	.short	0x0008
        /*0054*/ 	.byte	0x00, 0xf5, 0x21, 0x00


	//----- nvinfo : EIATTR_KPARAM_INFO
	.align		4
.L_23:
        /*0058*/ 	.byte	0x04, 0x17
        /*005a*/ 	.short	(.L_25 - .L_24)
.L_24:
        /*005c*/ 	.word	0x00000000
        /*0060*/ 	.short	0x0000
        /*0062*/ 	.short	0x0000
        /*0064*/ 	.byte	0x00, 0xf5, 0x21, 0x00


	//----- nvinfo : EIATTR_SPARSE_MMA_MASK
	.align		4
.L_25:
        /*0068*/ 	.byte	0x03, 0x50
        /*006a*/ 	.short	0x0000


	//----- nvinfo : EIATTR_MAXREG_COUNT
	.align		4
        /*006c*/ 	.byte	0x03, 0x1b
        /*006e*/ 	.short	0x00ff


	//----- nvinfo : EIATTR_MERCURY_ISA_VERSION
	.align		4
        /*0070*/ 	.byte	0x03, 0x5f
        /*0072*/ 	.short	0x0101


	//----- nvinfo : EIATTR_VRC_CTA_INIT_COUNT
	.align		4
        /*0074*/ 	.byte	0x02, 0x4a
	.zero		1
	.zero		1


	//----- nvinfo : EIATTR_EXIT_INSTR_OFFSETS
	.align		4
        /*0078*/ 	.byte	0x04, 0x1c
        /*007a*/ 	.short	(.L_27 - .L_26)


	//   ....[0]....
.L_26:
        /*007c*/ 	.word	0x000006b0


	//----- nvinfo : EIATTR_CRS_STACK_SIZE
	.align		4
.L_27:
        /*0080*/ 	.byte	0x04, 0x1e
        /*0082*/ 	.short	(.L_29 - .L_28)
.L_28:
        /*0084*/ 	.word	0x00000000


	//----- nvinfo : EIATTR_CBANK_PARAM_SIZE
	.align		4
.L_29:
        /*0088*/ 	.byte	0x03, 0x19
        /*008a*/ 	.short	0x0020


	//----- nvinfo : EIATTR_PARAM_CBANK
	.align		4
        /*008c*/ 	.byte	0x04, 0x0a
        /*008e*/ 	.short	(.L_31 - .L_30)
	.align		4
.L_30:
        /*0090*/ 	.word	index@(.nv.constant0.magma_dlange_generic)
        /*0094*/ 	.short	0x0380
        /*0096*/ 	.short	0x0020


	//----- nvinfo : EIATTR_SW_WAR
	.align		4
.L_31:
        /*0098*/ 	.byte	0x04, 0x36
        /*009a*/ 	.short	(.L_33 - .L_32)
.L_32:
        /*009c*/ 	.word	0x00000008
.L_33:


//--------------------- .nv.info.magma_dlange_special --------------------------
	.section	.nv.info.magma_dlange_special,"",@"SHT_CUDA_INFO"
	.sectionflags	@""
	.align	4


	//----- nvinfo : EIATTR_CUDA_API_VERSION
	.align		4
        /*0000*/ 	.byte	0x04, 0x37
        /*0002*/ 	.short	(.L_35 - .L_34)
.L_34:
        /*0004*/ 	.word	0x00000082


	//----- nvinfo : EIATTR_KPARAM_INFO
	.align		4
.L_35:
        /*0008*/ 	.byte	0x04, 0x17
        /*000a*/ 	.short	(.L_37 - .L_36)
.L_36:
        /*000c*/ 	.word	0x00000000
        /*0010*/ 	.short	0x0004
        /*0012*/ 	.short	0x0018
        /*0014*/ 	.byte	0x00, 0xf0, 0x11, 0x00


	//----- nvinfo : EIATTR_KPARAM_INFO
	.align		4
.L_37:
        /*0018*/ 	.byte	0x04, 0x17
        /*001a*/ 	.short	(.L_39 - .L_38)
.L_38:
        /*001c*/ 	.word	0x00000000
        /*0020*/ 	.short	0x0003
        /*0022*/ 	.short	0x0014
        /*0024*/ 	.byte	0x00, 0xf0, 0x11, 0x00


	//----- nvinfo : EIATTR_KPARAM_INFO
	.align		4
.L_39:
        /*0028*/ 	.byte	0x04, 0x17
        /*002a*/ 	.short	(.L_41 - .L_40)
.L_40:
        /*002c*/ 	.word	0x00000000
        /*0030*/ 	.short	0x0002
        /*0032*/ 	.short	0x0010
        /*0034*/ 	.byte	0x00, 0xf0, 0x11, 0x00


	//----- nvinfo : EIATTR_KPARAM_INFO
	.align		4
.L_41:
        /*0038*/ 	.byte	0x04, 0x17
        /*003a*/ 	.short	(.L_43 - .L_42)
.L_42:
        /*003c*/ 	.word	0x00000000
        /*0040*/ 	.short	0x0001
        /*0042*/ 	.short	0x0008
        /*0044*/ 	.byte	0x00, 0xf5, 0x21, 0x00


	//----- nvinfo : EIATTR_KPARAM_INFO
	.align		4
.L_43:
        /*0048*/ 	.byte	0x04, 0x17
        /*004a*/ 	.short	(.L_45 - .L_44)
.L_44:
        /*004c*/ 	.word	0x00000000
        /*0050*/ 	.short	0x0000
        /*0052*/ 	.short	0x0000
        /*0054*/ 	.byte	0x00, 0xf5, 0x21, 0x00


	//----- nvinfo : EIATTR_SPARSE_MMA_MASK
	.align		4
.L_45:
        /*0058*/ 	.byte	0x03, 0x50
        /*005a*/ 	.short	0x0000


	//----- nvinfo : EIATTR_MAXREG_COUNT
	.align		4
        /*005c*/ 	.byte	0x03, 0x1b
        /*005e*/ 	.short	0x00ff


	//----- nvinfo : EIATTR_MERCURY_ISA_VERSION
	.align		4
        /*0060*/ 	.byte	0x03, 0x5f
        /*0062*/ 	.short	0x0101


	//----- nvinfo : EIATTR_VRC_CTA_INIT_COUNT
	.align		4
        /*0064*/ 	.byte	0x02, 0x4a
	.zero		1
	.zero		1


	//----- nvinfo : EIATTR_EXIT_INSTR_OFFSETS
	.align		4
        /*0068*/ 	.byte	0x04, 0x1c
        /*006a*/ 	.short	(.L_47 - .L_46)


	//   ....[0]....
.L_46:
        /*006c*/ 	.word	0x00000350


	//----- nvinfo : EIATTR_CRS_STACK_SIZE
	.align		4
.L_47:
        /*0070*/ 	.byte	0x04, 0x1e
        /*0072*/ 	.short	(.L_49 - .L_48)
.L_48:
        /*0074*/ 	.word	0x00000000


	//----- nvinfo : EIATTR_CBANK_PARAM_SIZE
	.align		4
.L_49:
        /*0078*/ 	.byte	0x03, 0x19
        /*007a*/ 	.short	0x001c


	//----- nvinfo : EIATTR_PARAM_CBANK
	.align		4
        /*007c*/ 	.byte	0x04, 0x0a
        /*007e*/ 	.short	(.L_51 - .L_50)
	.align		4
.L_50:
        /*0080*/ 	.word	index@(.nv.constant0.magma_dlange_special)
        /*0084*/ 	.short	0x0380
        /*0086*/ 	.short	0x001c


	//----- nvinfo : EIATTR_SW_WAR
	.align		4
.L_51:
        /*0088*/ 	.byte	0x04, 0x36
        /*008a*/ 	.short	(.L_53 - .L_52)
.L_52:
        /*008c*/ 	.word	0x00000008
.L_53:


//--------------------- .nv.callgraph             --------------------------
	.section	.nv.callgraph,"",@"SHT_CUDA_CALLGRAPH"
	.align	4
	.sectionentsize	8
	.align		4
        /*0000*/ 	.word	0x00000000
	.align		4
        /*0004*/ 	.word	0xffffffff
	.align		4
        /*0008*/ 	.word	0x00000000
	.align		4
        /*000c*/ 	.word	0xfffffffe
	.align		4
        /*0010*/ 	.word	0x00000000
	.align		4
        /*0014*/ 	.word	0xfffffffd
	.align		4
        /*0018*/ 	.word	0x00000000
	.align		4
        /*001c*/ 	.word	0xfffffffc


//--------------------- .text.magma_dlange_generic --------------------------
	.section	.text.magma_dlange_generic,"ax",@progbits
	.align	128
        .global         magma_dlange_generic
        .type           magma_dlange_generic,@function
        .size           magma_dlange_generic,(.L_x_11 - magma_dlange_generic)
        .other          magma_dlange_generic,@"STO_CUDA_ENTRY STV_DEFAULT"
magma_dlange_generic:
.text.magma_dlange_generic:
[----:B------:R-:W-:Y:S01]  /*0000*/  LDC R1, c[0x0][0x37c] ;  /* 0x0000df00ff017b82 */ /* 0x000fe20000000800 */
[----:B------:R-:W0:Y:S07]  /*0010*/  S2R R0, SR_TID.X ;  /* 0x0000000000007919 */ /* 0x000e2e0000002100 */
[----:B------:R-:W1:Y:S01]  /*0020*/  LDC.64 R2, c[0x0][0x390] ;  /* 0x0000e400ff027b82 */ /* 0x000e620000000a00 */
[----:B------:R-:W2:Y:S01]  /*0030*/  LDCU.64 UR4, c[0x0][0x358] ;  /* 0x00006b00ff0477ac */ /* 0x000ea20008000a00 */
[----:B------:R-:W0:Y:S01]  /*0040*/  S2R R7, SR_TID.Y ;  /* 0x0000000000077919 */ /* 0x000e220000002200 */
[----:B------:R-:W3:Y:S05]  /*0050*/  S2R R5, SR_CTAID.X ;  /* 0x0000000000057919 */ /* 0x000eea0000002500 */
[----:B------:R-:W4:Y:S08]  /*0060*/  LDC.64 R16, c[0x0][0x380] ;  /* 0x0000e000ff107b82 */ /* 0x000f300000000a00 */
[----:B------:R-:W5:Y:S01]  /*0070*/  LDC.64 R14, c[0x0][0x388] ;  /* 0x0000e200ff0e7b82 */ /* 0x000f620000000a00 */
[----:B-1----:R-:W-:-:S02]  /*0080*/  ISETP.GE.AND P1, PT, R3, 0x8, PT ;  /* 0x000000080300780c */ /* 0x002fc40003f26270 */
[----:B0-----:R-:W-:-:S04]  /*0090*/  LEA R0, R7, R0, 0x4 ;  /* 0x0000000007007211 */ /* 0x001fc800078e20ff */
[----:B---3--:R-:W-:-:S04]  /*00a0*/  LEA R5, R5, R0, 0x6 ;  /* 0x0000000005057211 */ /* 0x008fc800078e30ff */
[C---:B------:R-:W-:Y:S01]  /*00b0*/  ISETP.GE.AND P0, PT, R5.reuse, R2, PT ;  /* 0x000000020500720c */ /* 0x040fe20003f06270 */
[----:B-----5:R-:W-:Y:S01]  /*00c0*/  IMAD.WIDE R14, R5, 0x8, R14 ;  /* 0x00000008050e7825 */ /* 0x020fe200078e020e */
[----:B------:R-:W-:-:S04]  /*00d0*/  IADD3 R2, PT, PT, R2, -0x1, RZ ;  /* 0xffffffff02027810 */ /* 0x000fc80007ffe0ff */
[----:B------:R-:W-:-:S05]  /*00e0*/  SEL R7, R5, R2, !P0 ;  /* 0x0000000205077207 */ /* 0x000fca0004000000 */
[----:B----4-:R-:W-:Y:S01]  /*00f0*/  IMAD.WIDE R16, R7, 0x8, R16 ;  /* 0x0000000807107825 */ /* 0x010fe200078e0210 */
[----:B--2---:R-:W-:Y:S06]  /*0100*/  @!P1 BRA `(.L_x_0) ;  /* 0x0000000000a89947 */ /* 0x004fec0003800000 */
[----:B------:R-:W0:Y:S01]  /*0110*/  LDC R0, c[0x0][0x398] ;  /* 0x0000e600ff007b82 */ /* 0x000e220000000800 */
[----:B------:R1:W5:Y:S01]  /*0120*/  LDG.E.64 R12, desc[UR4][R16.64] ;  /* 0x00000004100c7981 */ /* 0x000362000c1e1b00 */
[----:B0-----:R-:W-:-:S04]  /*0130*/  IMAD.WIDE R24, R0, 0x8, R16 ;  /* 0x0000000800187825 */ /* 0x001fc800078e0210 */
[C---:B------:R-:W-:Y:S02]  /*0140*/  IMAD.WIDE R10, R0.reuse, 0x8, R24 ;  /* 0x00000008000a7825 */ /* 0x040fe400078e0218 */
[----:B------:R-:W5:Y:S02]  /*0150*/  LDG.E.64 R24, desc[UR4][R24.64] ;  /* 0x0000000418187981 */ /* 0x000f64000c1e1b00 */
[----:B------:R-:W-:Y:S02]  /*0160*/  IMAD.WIDE R26, R0, 0x8, R10 ;  /* 0x00000008001a7825 */ /* 0x000fe400078e020a */
[----:B------:R-:W5:Y:S04]  /*0170*/  LDG.E.64 R10, desc[UR4][R10.64] ;  /* 0x000000040a0a7981 */ /* 0x000f68000c1e1b00 */
[----:B------:R1:W5:Y:S01]  /*0180*/  LDG.E.64 R8, desc[UR4][R26.64] ;  /* 0x000000041a087981 */ /* 0x000362000c1e1b00 */
[----:B------:R-:W-:Y:S01]  /*0190*/  IMAD R19, R3, R0, RZ ;  /* 0x0000000003137224 */ /* 0x000fe200078e02ff */
[----:B------:R-:W-:Y:S01]  /*01a0*/  BSSY.RECONVERGENT B0, `(.L_x_1) ;  /* 0x0000019000007945 */ /* 0x000fe20003800200 */
[----:B------:R-:W-:-:S02]  /*01b0*/  CS2R R6, SRZ ;  /* 0x0000000000067805 */ /* 0x000fc4000001ff00 */
[----:B------:R-:W-:Y:S02]  /*01c0*/  CS2R R4, SRZ ;  /* 0x0000000000047805 */ /* 0x000fe4000001ff00 */
[----:B------:R-:W-:Y:S02]  /*01d0*/  CS2R R2, SRZ ;  /* 0x0000000000027805 */ /* 0x000fe4000001ff00 */
[----:B------:R-:W-:Y:S01]  /*01e0*/  SHF.L.U32 R29, R0, 0x2, RZ ;  /* 0x00000002001d7819 */ /* 0x000fe200000006ff */
[----:B------:R-:W-:Y:S01]  /*01f0*/  IMAD.WIDE R18, R19, 0x8, R16 ;  /* 0x0000000813127825 */ /* 0x000fe200078e0210 */
[----:B------:R-:W-:-:S03]  /*0200*/  CS2R R22, SRZ ;  /* 0x0000000000167805 */ /* 0x000fc6000001ff00 */
[----:B-1----:R-:W-:-:S07]  /*0210*/  IMAD.WIDE R20, R0, 0x8, R26 ;  /* 0x0000000800147825 */ /* 0x002fce00078e021a */
.L_x_2:
[----:B-----5:R-:W-:Y:S01]  /*0220*/  DADD R2, R2, |R24| ;  /* 0x0000000002027229 */ /* 0x020fe20000000418 */
[----:B------:R-:W-:Y:S01]  /*0230*/  IMAD.WIDE R16, R29, 0x8, R16 ;  /* 0x000000081d107825 */ /* 0x000fe200078e0210 */
[----:B------:R-:W-:Y:S02]  /*0240*/  DADD R4, R4, |R10| ;  /* 0x0000000004047229 */ /* 0x000fe4000000040a */
[----:B------:R-:W-:Y:S01]  /*0250*/  DADD R6, R6, |R8| ;  /* 0x0000000006067229 */ /* 0x000fe20000000408 */
[----:B------:R-:W-:Y:S01]  /*0260*/  IMAD.WIDE R24, R0, 0x8, R20 ;  /* 0x0000000800187825 */ /* 0x000fe200078e0214 */
[----:B------:R-:W-:-:S03]  /*0270*/  DADD R22, R22, |R12| ;  /* 0x0000000016167229 */ /* 0x000fc6000000040c */
[----:B------:R-:W-:-:S04]  /*0280*/  IMAD.WIDE R12, R29, 0x8, R16 ;  /* 0x000000081d0c7825 */ /* 0x000fc800078e0210 */
[----:B------:R-:W-:Y:S01]  /*0290*/  IMAD.WIDE R10, R0, 0x8, R24 ;  /* 0x00000008000a7825 */ /* 0x000fe200078e0218 */
[----:B------:R-:W-:Y:S01]  /*02a0*/  ISETP.GE.U32.AND P0, PT, R12, R18, PT ;  /* 0x000000120c00720c */ /* 0x000fe20003f06070 */
[----:B------:R-:W5:Y:S03]  /*02b0*/  LDG.E.64 R24, desc[UR4][R24.64] ;  /* 0x0000000418187981 */ /* 0x000f66000c1e1b00 */
[----:B------:R-:W-:Y:S01]  /*02c0*/  ISETP.GE.U32.AND.EX P0, PT, R13, R19, PT, P0 ;  /* 0x000000130d00720c */ /* 0x000fe20003f06100 */
[C---:B-1----:R-:W-:Y:S01]  /*02d0*/  IMAD.WIDE R26, R0.reuse, 0x8, R10 ;  /* 0x00000008001a7825 */ /* 0x042fe200078e020a */
[----:B------:R0:W5:Y:S04]  /*02e0*/  LDG.E.64 R12, desc[UR4][R20.64] ;  /* 0x00000004140c7981 */ /* 0x000168000c1e1b00 */
[----:B------:R-:W5:Y:S04]  /*02f0*/  LDG.E.64 R10, desc[UR4][R10.64] ;  /* 0x000000040a0a7981 */ /* 0x000f68000c1e1b00 */
[----:B------:R1:W5:Y:S01]  /*0300*/  LDG.E.64 R8, desc[UR4][R26.64] ;  /* 0x000000041a087981 */ /* 0x000362000c1e1b00 */
[----:B0-----:R-:W-:-:S02]  /*0310*/  IMAD.WIDE R20, R0, 0x8, R26 ;  /* 0x0000000800147825 */ /* 0x001fc400078e021a */
[----:B------:R-:W-:Y:S05]  /*0320*/  @!P0 BRA `(.L_x_2) ;  /* 0xfffffffc00bc8947 */ /* 0x000fea000383ffff */
[----:B------:R-:W-:Y:S05]  /*0330*/  BSYNC.RECONVERGENT B0 ;  /* 0x0000000000007941 */ /* 0x000fea0003800200 */
.L_x_1:
[----:B-----5:R-:W-:Y:S01]  /*0340*/  DADD R12, |R12|, R22 ;  /* 0x000000000c0c7229 */ /* 0x020fe20000000216 */
[----:B------:R-:W-:Y:S01]  /*0350*/  MOV R16, R20 ;  /* 0x0000001400107202 */ /* 0x000fe20000000f00 */
[----:B------:R-:W-:Y:S01]  /*0360*/  DADD R2, |R24|, R2 ;  /* 0x0000000018027229 */ /* 0x000fe20000000202 */
[----:B------:R-:W-:Y:S01]  /*0370*/  MOV R17, R21 ;  /* 0x0000001500117202 */ /* 0x000fe20000000f00 */
[----:B------:R-:W-:Y:S02]  /*0380*/  DADD R4, |R10|, R4 ;  /* 0x000000000a047229 */ /* 0x000fe40000000204 */
[----:B------:R-:W-:Y:S01]  /*0390*/  DADD R6, |R8|, R6 ;  /* 0x0000000008067229 */ /* 0x000fe20000000206 */
[----:B------:R-:W-:Y:S10]  /*03a0*/  BRA `(.L_x_3) ;  /* 0x0000000000487947 */ /* 0x000ff40003800000 */
.L_x_0:
[----:B------:R-:W-:-:S13]  /*03b0*/  ISETP.GE.AND P0, PT, R3, 0x4, PT ;  /* 0x000000040300780c */ /* 0x000fda0003f06270 */
[----:B------:R-:W0:Y:S01]  /*03c0*/  @P0 LDC R25, c[0x0][0x398] ;  /* 0x0000e600ff190b82 */ /* 0x000e220000000800 */
[----:B------:R1:W2:Y:S01]  /*03d0*/  @P0 LDG.E.64 R8, desc[UR4][R16.64] ;  /* 0x0000000410080981 */ /* 0x0002a2000c1e1b00 */
[----:B0-----:R-:W-:-:S04]  /*03e0*/  @P0 IMAD.WIDE R10, R25, 0x8, R16 ;  /* 0x00000008190a0825 */ /* 0x001fc800078e0210 */
[C---:B------:R-:W-:Y:S02]  /*03f0*/  @P0 IMAD.WIDE R18, R25.reuse, 0x8, R10 ;  /* 0x0000000819120825 */ /* 0x040fe400078e020a */
[----:B------:R-:W3:Y:S02]  /*0400*/  @P0 LDG.E.64 R10, desc[UR4][R10.64] ;  /* 0x000000040a0a0981 */ /* 0x000ee4000c1e1b00 */
[----:B------:R-:W-:Y:S02]  /*0410*/  @P0 IMAD.WIDE R22, R25, 0x8, R18 ;  /* 0x0000000819160825 */ /* 0x000fe400078e0212 */
[----:B------:R-:W4:Y:S04]  /*0420*/  @P0 LDG.E.64 R18, desc[UR4][R18.64] ;  /* 0x0000000412120981 */ /* 0x000f28000c1e1b00 */
[----:B------:R-:W5:Y:S01]  /*0430*/  @P0 LDG.E.64 R20, desc[UR4][R22.64] ;  /* 0x0000000416140981 */ /* 0x000f62000c1e1b00 */
[----:B------:R-:W-:-:S02]  /*0440*/  CS2R R2, SRZ ;  /* 0x0000000000027805 */ /* 0x000fc4000001ff00 */
[----:B------:R-:W-:Y:S02]  /*0450*/  CS2R R4, SRZ ;  /* 0x0000000000047805 */ /* 0x000fe4000001ff00 */
[----:B------:R-:W-:Y:S02]  /*0460*/  CS2R R12, SRZ ;  /* 0x00000000000c7805 */ /* 0x000fe4000001ff00 */
[----:B------:R-:W-:Y:S01]  /*0470*/  CS2R R6, SRZ ;  /* 0x0000000000067805 */ /* 0x000fe2000001ff00 */
[----:B-1----:R-:W-:Y:S01]  /*0480*/  @P0 IMAD.WIDE R16, R25, 0x8, R22 ;  /* 0x0000000819100825 */ /* 0x002fe200078e0216 */
[----:B--2---:R-:W-:Y:S02]  /*0490*/  @P0 DADD R12, -RZ, |R8| ;  /* 0x00000000ff0c0229 */ /* 0x004fe40000000508 */
[----:B---3--:R-:W-:Y:S02]  /*04a0*/  @P0 DADD R2, -RZ, |R10| ;  /* 0x00000000ff020229 */ /* 0x008fe4000000050a */
[----:B----4-:R-:W-:-:S02]  /*04b0*/  @P0 DADD R4, -RZ, |R18| ;  /* 0x00000000ff040229 */ /* 0x010fc40000000512 */
[----:B-----5:R-:W-:-:S11]  /*04c0*/  @P0 DADD R6, -RZ, |R20| ;  /* 0x00000000ff060229 */ /* 0x020fd60000000514 */
.L_x_3:
[----:B------:R-:W0:Y:S02]  /*04d0*/  LDCU UR6, c[0x0][0x39c] ;  /* 0x00007380ff0677ac */ /* 0x000e240008000800 */
[----:B0-----:R-:W-:-:S09]  /*04e0*/  UISETP.NE.AND UP0, UPT, UR6, 0x3, UPT ;  /* 0x000000030600788c */ /* 0x001fd2000bf05270 */
[----:B------:R-:W-:Y:S05]  /*04f0*/  BRA.U !UP0, `(.L_x_4) ;  /* 0x0000000108387547 */ /* 0x000fea000b800000 */
[----:B------:R-:W-:-:S09]  /*0500*/  UISETP.NE.AND UP0, UPT, UR6, 0x2, UPT ;  /* 0x000000020600788c */ /* 0x000fd2000bf05270 */
[----:B------:R-:W-:Y:S05]  /*0510*/  BRA.U !UP0, `(.L_x_5) ;  /* 0x0000000108147547 */ /* 0x000fea000b800000 */
[----:B------:R-:W-:-:S09]  /*0520*/  UISETP.NE.AND UP0, UPT, UR6, 0x1, UPT ;  /* 0x000000010600788c */ /* 0x000fd2000bf05270 */
[----:B------:R-:W-:Y:S05]  /*0530*/  BRA.U UP0, `(.L_x_6) ;  /* 0x00000001004c7547 */ /* 0x000fea000b800000 */
[----:B------:R-:W2:Y:S02]  /*0540*/  LDG.E.64 R16, desc[UR4][R16.64] ;  /* 0x0000000410107981 */ /* 0x000ea4000c1e1b00 */
[----:B--2---:R-:W-:Y:S01]  /*0550*/  DADD R12, R12, |R16| ;  /* 0x000000000c0c7229 */ /* 0x004fe20000000410 */
[----:B------:R-:W-:Y:S10]  /*0560*/  BRA `(.L_x_6) ;  /* 0x0000000000407947 */ /* 0x000ff40003800000 */
.L_x_5:
[----:B------:R-:W0:Y:S02]  /*0570*/  LDC R9, c[0x0][0x398] ;  /* 0x0000e600ff097b82 */ /* 0x000e240000000800 */
[----:B0-----:R-:W-:Y:S02]  /*0580*/  IMAD.WIDE R8, R9, 0x8, R16 ;  /* 0x0000000809087825 */ /* 0x001fe400078e0210 */
[----:B------:R-:W2:Y:S04]  /*0590*/  LDG.E.64 R16, desc[UR4][R16.64] ;  /* 0x0000000410107981 */ /* 0x000ea8000c1e1b00 */
[----:B------:R-:W3:Y:S01]  /*05a0*/  LDG.E.64 R8, desc[UR4][R8.64] ;  /* 0x0000000408087981 */ /* 0x000ee2000c1e1b00 */
[----:B--2---:R-:W-:Y:S02]  /*05b0*/  DADD R12, R12, |R16| ;  /* 0x000000000c0c7229 */ /* 0x004fe40000000410 */
[----:B---3--:R-:W-:Y:S01]  /*05c0*/  DADD R2, R2, |R8| ;  /* 0x0000000002027229 */ /* 0x008fe20000000408 */
[----:B------:R-:W-:Y:S10]  /*05d0*/  BRA `(.L_x_6) ;  /* 0x0000000000247947 */ /* 0x000ff40003800000 */
.L_x_4:
[----:B------:R-:W0:Y:S02]  /*05e0*/  LDC R9, c[0x0][0x398] ;  /* 0x0000e600ff097b82 */ /* 0x000e240000000800 */
[C---:B0-----:R-:W-:Y:S02]  /*05f0*/  IMAD.WIDE R10, R9.reuse, 0x8, R16 ;  /* 0x00000008090a7825 */ /* 0x041fe400078e0210 */
[----:B------:R-:W2:Y:S02]  /*0600*/  LDG.E.64 R16, desc[UR4][R16.64] ;  /* 0x0000000410107981 */ /* 0x000ea4000c1e1b00 */
[----:B------:R-:W-:Y:S02]  /*0610*/  IMAD.WIDE R8, R9, 0x8, R10 ;  /* 0x0000000809087825 */ /* 0x000fe400078e020a */
[----:B------:R-:W3:Y:S04]  /*0620*/  LDG.E.64 R10, desc[UR4][R10.64] ;  /* 0x000000040a0a7981 */ /* 0x000ee8000c1e1b00 */
[----:B------:R-:W4:Y:S01]  /*0630*/  LDG.E.64 R8, desc[UR4][R8.64] ;  /* 0x0000000408087981 */ /* 0x000f22000c1e1b00 */
[----:B--2---:R-:W-:-:S02]  /*0640*/  DADD R12, R12, |R16| ;  /* 0x000000000c0c7229 */ /* 0x004fc40000000410 */
[----:B---3--:R-:W-:Y:S02]  /*0650*/  DADD R2, R2, |R10| ;  /* 0x0000000002027229 */ /* 0x008fe4000000040a */
[----:B----4-:R-:W-:-:S11]  /*0660*/  DADD R4, R4, |R8| ;  /* 0x0000000004047229 */ /* 0x010fd60000000408 */
.L_x_6:
[----:B------:R-:W-:-:S08]  /*0670*/  DADD R2, R2, R12 ;  /* 0x0000000002027229 */ /* 0x000fd0000000000c */
[----:B------:R-:W-:-:S08]  /*0680*/  DADD R2, R2, R4 ;  /* 0x0000000002027229 */ /* 0x000fd00000000004 */
[----:B------:R-:W-:-:S07]  /*0690*/  DADD R2, R2, R6 ;  /* 0x0000000002027229 */ /* 0x000fce0000000006 */
[----:B------:R-:W-:Y:S01]  /*06a0*/  STG.E.64 desc[UR4][R14.64], R2 ;  /* 0x000000020e007986 */ /* 0x000fe2000c101b04 */
[----:B------:R-:W-:Y:S05]  /*06b0*/  EXIT ;  /* 0x000000000000794d */ /* 0x000fea0003800000 */
.L_x_7:
[----:B------:R-:W-:-:S00]  /*06c0*/  BRA `(.L_x_7) ;  /* 0xfffffffc00fc7947 */ /* 0x000fc0000383ffff */
[----:B------:R-:W-:-:S00]  /*06d0*/  NOP ;  /* 0x0000000000007918 */ /* 0x000fc00000000000 */
        /* <DEDUP_REMOVED lines=10> */
.L_x_11:


//--------------------- .text.magma_dlange_special --------------------------
	.section	.text.magma_dlange_special,"ax",@progbits
	.align	128
        .global         magma_dlange_special
        .type           magma_dlange_special,@function
        .size           magma_dlange_special,(.L_x_12 - magma_dlange_special)
        .other          magma_dlange_special,@"STO_CUDA_ENTRY STV_DEFAULT"
magma_dlange_special:
.text.magma_dlange_special:
[----:B------:R-:W-:Y:S01]  /*0000*/  LDC R1, c[0x0][0x37c] ;  /* 0x0000df00ff017b82 */ /* 0x000fe20000000800 */
[----:B------:R-:W0:Y:S07]  /*0010*/  S2R R0, SR_TID.X ;  /* 0x0000000000007919 */ /* 0x000e2e0000002100 */
[----:B------:R-:W1:Y:S01]  /*0020*/  LDC.64 R2, c[0x0][0x380] ;  /* 0x0000e000ff027b82 */ /* 0x000e620000000a00 */
[----:B------:R-:W2:Y:S01]  /*0030*/  LDCU.64 UR4, c[0x0][0x358] ;  /* 0x00006b00ff0477ac */ /* 0x000ea20008000a00 */
[----:B------:R-:W0:Y:S01]  /*0040*/  S2R R5, SR_TID.Y ;  /* 0x0000000000057919 */ /* 0x000e220000002200 */
[----:B------:R-:W3:Y:S01]  /*0050*/  LDCU UR6, c[0x0][0x394] ;  /* 0x00007280ff0677ac */ /* 0x000ee20008000800 */
[----:B------:R-:W4:Y:S04]  /*0060*/  S2R R15, SR_CTAID.X ;  /* 0x00000000000f7919 */ /* 0x000f280000002500 */
[----:B------:R-:W3:Y:S08]  /*0070*/  LDC R29, c[0x0][0x398] ;  /* 0x0000e600ff1d7b82 */ /* 0x000ef00000000800 */
[----:B------:R-:W3:Y:S01]  /*0080*/  LDC.64 R12, c[0x0][0x388] ;  /* 0x0000e200ff0c7b82 */ /* 0x000ee20000000a00 */
[----:B0-----:R-:W-:-:S04]  /*0090*/  LEA R0, R5, R0, 0x4 ;  /* 0x0000000005007211 */ /* 0x001fc800078e20ff */
[----:B----4-:R-:W-:-:S05]  /*00a0*/  LEA R15, R15, R0, 0x6 ;  /* 0x000000000f0f7211 */ /* 0x010fca00078e30ff */
[----:B-1----:R-:W-:-:S05]  /*00b0*/  IMAD.WIDE R2, R15, 0x8, R2 ;  /* 0x000000080f027825 */ /* 0x002fca00078e0202 */
[----:B--2---:R0:W5:Y:S01]  /*00c0*/  LDG.E.64 R4, desc[UR4][R2.64] ;  /* 0x0000000402047981 */ /* 0x004162000c1e1b00 */
[----:B---3--:R-:W-:-:S04]  /*00d0*/  IMAD.WIDE R6, R29, 0x8, R2 ;  /* 0x000000081d067825 */ /* 0x008fc800078e0202 */
[C---:B------:R-:W-:Y:S02]  /*00e0*/  IMAD.WIDE R8, R29.reuse, 0x8, R6 ;  /* 0x000000081d087825 */ /* 0x040fe400078e0206 */
[----:B------:R-:W5:Y:S02]  /*00f0*/  LDG.E.64 R6, desc[UR4][R6.64] ;  /* 0x0000000406067981 */ /* 0x000f64000c1e1b00 */
[C---:B------:R-:W-:Y:S02]  /*0100*/  IMAD.WIDE R10, R29.reuse, 0x8, R8 ;  /* 0x000000081d0a7825 */ /* 0x040fe400078e0208 */
[----:B------:R-:W5:Y:S04]  /*0110*/  LDG.E.64 R8, desc[UR4][R8.64] ;  /* 0x0000000408087981 */ /* 0x000f68000c1e1b00 */
[----:B------:R-:W5:Y:S01]  /*0120*/  LDG.E.64 R10, desc[UR4][R10.64] ;  /* 0x000000040a0a7981 */ /* 0x000f62000c1e1b00 */
[----:B------:R-:W-:Y:S01]  /*0130*/  IMAD R31, R29, UR6, RZ ;  /* 0x000000061d1f7c24 */ /* 0x000fe2000f8e02ff */
[----:B------:R-:W-:Y:S01]  /*0140*/  BSSY.RECONVERGENT B0, `(.L_x_8) ;  /* 0x0000018000007945 */ /* 0x000fe20003800200 */
[----:B------:R-:W-:Y:S01]  /*0150*/  IMAD.WIDE R12, R15, 0x8, R12 ;  /* 0x000000080f0c7825 */ /* 0x000fe200078e020c */
[----:B------:R-:W-:-:S02]  /*0160*/  CS2R R14, SRZ ;  /* 0x00000000000e7805 */ /* 0x000fc4000001ff00 */
[----:B------:R-:W-:Y:S02]  /*0170*/  CS2R R16, SRZ ;  /* 0x0000000000107805 */ /* 0x000fe4000001ff00 */
[----:B------:R-:W-:Y:S02]  /*0180*/  CS2R R18, SRZ ;  /* 0x0000000000127805 */ /* 0x000fe4000001ff00 */
[----:B------:R-:W-:Y:S02]  /*0190*/  CS2R R20, SRZ ;  /* 0x0000000000147805 */ /* 0x000fe4000001ff00 */
[----:B------:R-:W-:Y:S01]  /*01a0*/  SHF.L.U32 R0, R29, 0x2, RZ ;  /* 0x000000021d007819 */ /* 0x000fe200000006ff */
[----:B0-----:R-:W-:-:S07]  /*01b0*/  IMAD.WIDE R30, R31, 0x8, R2 ;  /* 0x000000081f1e7825 */ /* 0x001fce00078e0202 */
.L_x_9:
[----:B------:R-:W-:Y:S01]  /*01c0*/  IMAD.WIDE R2, R0, 0x8, R2 ;  /* 0x0000000800027825 */ /* 0x000fe200078e0202 */
[----:B-----5:R-:W-:Y:S02]  /*01d0*/  DADD R20, R20, |R4| ;  /* 0x0000000014147229 */ /* 0x020fe40000000404 */
[----:B------:R-:W-:Y:S02]  /*01e0*/  DADD R18, R18, |R6| ;  /* 0x0000000012127229 */ /* 0x000fe40000000406 */
[----:B------:R-:W-:Y:S01]  /*01f0*/  DADD R16, R16, |R8| ;  /* 0x0000000010107229 */ /* 0x000fe20000000408 */
[C---:B------:R-:W-:Y:S01]  /*0200*/  IMAD.WIDE R22, R29.reuse, 0x8, R2 ;  /* 0x000000081d167825 */ /* 0x040fe200078e0202 */
[----:B------:R-:W-:Y:S01]  /*0210*/  DADD R14, R14, |R10| ;  /* 0x000000000e0e7229 */ /* 0x000fe2000000040a */
[----:B------:R0:W5:Y:S02]  /*0220*/  LDG.E.64 R4, desc[UR4][R2.64] ;  /* 0x0000000402047981 */ /* 0x000164000c1e1b00 */
[----:B------:R-:W-:-:S02]  /*0230*/  IMAD.WIDE R24, R29, 0x8, R22 ;  /* 0x000000081d187825 */ /* 0x000fc400078e0216 */
[----:B------:R0:W5:Y:S04]  /*0240*/  LDG.E.64 R6, desc[UR4][R22.64] ;  /* 0x0000000416067981 */ /* 0x000168000c1e1b00 */
[----:B------:R0:W5:Y:S01]  /*0250*/  LDG.E.64 R8, desc[UR4][R24.64] ;  /* 0x0000000418087981 */ /* 0x000162000c1e1b00 */
[----:B------:R-:W-:-:S05]  /*0260*/  IMAD.WIDE R26, R29, 0x8, R24 ;  /* 0x000000081d1a7825 */ /* 0x000fca00078e0218 */
[----:B------:R0:W5:Y:S01]  /*0270*/  LDG.E.64 R10, desc[UR4][R26.64] ;  /* 0x000000041a0a7981 */ /* 0x000162000c1e1b00 */
[----:B------:R-:W-:-:S03]  /*0280*/  IMAD.WIDE R32, R0, 0x8, R2 ;  /* 0x0000000800207825 */ /* 0x000fc600078e0202 */
[----:B------:R-:W-:-:S04]  /*0290*/  ISETP.GE.U32.AND P0, PT, R32, R30, PT ;  /* 0x0000001e2000720c */ /* 0x000fc80003f06070 */
[----:B------:R-:W-:-:S13]  /*02a0*/  ISETP.GE.U32.AND.EX P0, PT, R33, R31, PT, P0 ;  /* 0x0000001f2100720c */ /* 0x000fda0003f06100 */
[----:B0-----:R-:W-:Y:S05]  /*02b0*/  @!P0 BRA `(.L_x_9) ;  /* 0xfffffffc00c08947 */ /* 0x001fea000383ffff */
[----:B------:R-:W-:Y:S05]  /*02c0*/  BSYNC.RECONVERGENT B0 ;  /* 0x0000000000007941 */ /* 0x000fea0003800200 */
.L_x_8:
[----:B-----5:R-:W-:Y:S02]  /*02d0*/  DADD R4, |R4|, R20 ;  /* 0x0000000004047229 */ /* 0x020fe40000000214 */
[----:B------:R-:W-:Y:S02]  /*02e0*/  DADD R6, |R6|, R18 ;  /* 0x0000000006067229 */ /* 0x000fe40000000212 */
[----:B------:R-:W-:Y:S02]  /*02f0*/  DADD R8, |R8|, R16 ;  /* 0x0000000008087229 */ /* 0x000fe40000000210 */
[----:B------:R-:W-:-:S04]  /*0300*/  DADD R10, |R10|, R14 ;  /* 0x000000000a0a7229 */ /* 0x000fc8000000020e */
[----:B------:R-:W-:-:S08]  /*0310*/  DADD R4, R4, R6 ;  /* 0x0000000004047229 */ /* 0x000fd00000000006 */
[----:B------:R-:W-:-:S08]  /*0320*/  DADD R4, R8, R4 ;  /* 0x0000000008047229 */ /* 0x000fd00000000004 */
[----:B------:R-:W-:-:S07]  /*0330*/  DADD R4, R10, R4 ;  /* 0x000000000a047229 */ /* 0x000fce0000000004 */
[----:B------:R-:W-:Y:S01]  /*0340*/  STG.E.64 desc[UR4][R12.64], R4 ;  /* 0x000000040c007986 */ /* 0x000fe2000c101b04 */
[----:B------:R-:W-:Y:S05]  /*0350*/  EXIT ;  /* 0x000000000000794d */ /* 0x000fea0003800000 */
.L_x_10:
        /* <DEDUP_REMOVED lines=10> */
.L_x_12:


//--------------------- .nv.shared.reserved.0     --------------------------
	.section	.nv.shared.reserved.0,"aw",@nobits
	.weak		__nv_reservedSMEM_offset_0_alias
	.size		__nv_reservedSMEM_offset_0_alias, 0, 64
	.other		__nv_reservedSMEM_offset_0_alias,@"STO_CUDA_RESERVED_SHARED STV_DEFAULT"
__nv_reservedSMEM_offset_0_alias:
	.zero		0
	.zero		64


//--------------------- .nv.constant0.magma_dlange_generic --------------------------
	.section	.nv.constant0.magma_dlange_generic,"a",@progbits
	.sectionflags	@""
	.align	4
.nv.constant0.magma_dlange_generic:
	.zero		928


//--------------------- .nv.constant0.magma_dlange_special --------------------------
	.section	.nv.constant0.magma_dlange_special,"a",@progbits
	.sectionflags	@""
	.align	4
.nv.constant0.magma_dlange_special:
	.zero		924


//--------------------- SYMBOLS --------------------------

	.type		.nv.reservedSmem.offset0,@object
	.size		.nv.reservedSmem.offset0,0x4
